//
// Generated by NVIDIA NVVM Compiler
//
// Compiler Build ID: CL-36424714
// Cuda compilation tools, release 13.0, V13.0.88
// Based on NVVM 20.0.0
//

.version 9.0
.target sm_100
.address_size 64

	// .globl	_Z7dotProdiPiS_S_
// _ZZ20dotProdWithSharedMemiPiS_S_E5cache has been demoted

.visible .entry _Z7dotProdiPiS_S_(
	.param .u32 _Z7dotProdiPiS_S__param_0,
	.param .u64 .ptr .align 1 _Z7dotProdiPiS_S__param_1,
	.param .u64 .ptr .align 1 _Z7dotProdiPiS_S__param_2,
	.param .u64 .ptr .align 1 _Z7dotProdiPiS_S__param_3
)
{
	.reg .pred 	%p<3>;
	.reg .b32 	%r<20>;
	.reg .b64 	%rd<12>;

	ld.param.u32 	%r9, [_Z7dotProdiPiS_S__param_0];
	ld.param.u64 	%rd3, [_Z7dotProdiPiS_S__param_1];
	ld.param.u64 	%rd4, [_Z7dotProdiPiS_S__param_2];
	ld.param.u64 	%rd5, [_Z7dotProdiPiS_S__param_3];
	mov.u32 	%r11, %tid.x;
	mov.u32 	%r1, %ntid.x;
	mov.u32 	%r12, %ctaid.x;
	mad.lo.s32 	%r2, %r1, %r12, %r11;
	setp.ge.u32 	%p1, %r2, %r9;
	mov.b32 	%r19, 0;
	@%p1 bra 	$L__BB0_3;
	mov.u32 	%r14, %nctaid.x;
	mul.lo.s32 	%r3, %r1, %r14;
	cvta.to.global.u64 	%rd1, %rd3;
	cvta.to.global.u64 	%rd2, %rd4;
	mov.b32 	%r19, 0;
	mov.u32 	%r18, %r2;
$L__BB0_2:
	mul.wide.u32 	%rd6, %r18, 4;
	add.s64 	%rd7, %rd1, %rd6;
	ld.global.u32 	%r15, [%rd7];
	add.s64 	%rd8, %rd2, %rd6;
	ld.global.u32 	%r16, [%rd8];
	mad.lo.s32 	%r19, %r16, %r15, %r19;
	add.s32 	%r18, %r18, %r3;
	setp.lt.u32 	%p2, %r18, %r9;
	@%p2 bra 	$L__BB0_2;
$L__BB0_3:
	cvta.to.global.u64 	%rd9, %rd5;
	mul.wide.u32 	%rd10, %r2, 4;
	add.s64 	%rd11, %rd9, %rd10;
	st.global.u32 	[%rd11], %r19;
	ret;

}
	// .globl	_Z20dotProdWithSharedMemiPiS_S_
.visible .entry _Z20dotProdWithSharedMemiPiS_S_(
	.param .u32 _Z20dotProdWithSharedMemiPiS_S__param_0,
	.param .u64 .ptr .align 1 _Z20dotProdWithSharedMemiPiS_S__param_1,
	.param .u64 .ptr .align 1 _Z20dotProdWithSharedMemiPiS_S__param_2,
	.param .u64 .ptr .align 1 _Z20dotProdWithSharedMemiPiS_S__param_3
)
{
	.reg .pred 	%p<7>;
	.reg .b32 	%r<32>;
	.reg .b64 	%rd<12>;
	// demoted variable
	.shared .align 4 .b8 _ZZ20dotProdWithSharedMemiPiS_S_E5cache[512];
	ld.param.u32 	%r14, [_Z20dotProdWithSharedMemiPiS_S__param_0];
	ld.param.u64 	%rd3, [_Z20dotProdWithSharedMemiPiS_S__param_1];
	ld.param.u64 	%rd4, [_Z20dotProdWithSharedMemiPiS_S__param_2];
	ld.param.u64 	%rd5, [_Z20dotProdWithSharedMemiPiS_S__param_3];
	mov.u32 	%r1, %tid.x;
	mov.u32 	%r31, %ntid.x;
	mov.u32 	%r3, %ctaid.x;
	mad.lo.s32 	%r29, %r31, %r3, %r1;
	setp.ge.u32 	%p1, %r29, %r14;
	mov.b32 	%r30, 0;
	@%p1 bra 	$L__BB1_3;
	mov.u32 	%r17, %nctaid.x;
	mul.lo.s32 	%r5, %r31, %r17;
	cvta.to.global.u64 	%rd1, %rd3;
	cvta.to.global.u64 	%rd2, %rd4;
	mov.b32 	%r30, 0;
$L__BB1_2:
	mul.wide.u32 	%rd6, %r29, 4;
	add.s64 	%rd7, %rd1, %rd6;
	ld.global.u32 	%r18, [%rd7];
	add.s64 	%rd8, %rd2, %rd6;
	ld.global.u32 	%r19, [%rd8];
	mad.lo.s32 	%r30, %r19, %r18, %r30;
	add.s32 	%r29, %r29, %r5;
	setp.lt.u32 	%p2, %r29, %r14;
	@%p2 bra 	$L__BB1_2;
$L__BB1_3:
	shl.b32 	%r20, %r1, 2;
	mov.u32 	%r21, _ZZ20dotProdWithSharedMemiPiS_S_E5cache;
	add.s32 	%r11, %r21, %r20;
	st.shared.u32 	[%r11], %r30;
	bar.sync 	0;
	setp.lt.u32 	%p3, %r31, 2;
	@%p3 bra 	$L__BB1_7;
$L__BB1_4:
	shr.u32 	%r13, %r31, 1;
	setp.ge.u32 	%p4, %r1, %r13;
	@%p4 bra 	$L__BB1_6;
	shl.b32 	%r22, %r13, 2;
	add.s32 	%r23, %r11, %r22;
	ld.shared.u32 	%r24, [%r23];
	ld.shared.u32 	%r25, [%r11];
	add.s32 	%r26, %r25, %r24;
	st.shared.u32 	[%r11], %r26;
$L__BB1_6:
	bar.sync 	0;
	setp.gt.u32 	%p5, %r31, 3;
	mov.u32 	%r31, %r13;
	@%p5 bra 	$L__BB1_4;
$L__BB1_7:
	setp.ne.s32 	%p6, %r1, 0;
	@%p6 bra 	$L__BB1_9;
	ld.shared.u32 	%r27, [_ZZ20dotProdWithSharedMemiPiS_S_E5cache];
	cvta.to.global.u64 	%rd9, %rd5;
	mul.wide.u32 	%rd10, %r3, 4;
	add.s64 	%rd11, %rd9, %rd10;
	st.global.u32 	[%rd11], %r27;
$L__BB1_9:
	ret;

}


// ===== COMPILED SASS (sm_100) =====

	.target	sm_100

	.elftype	@"ET_EXEC"


//--------------------- .note.nv.tkinfo           --------------------------
	.section	.note.nv.tkinfo,"",@"SHT_NOTE"
	.sectionflags	@"SHF_NOTE_NV_TKINFO"
	.tkinfo
        /*0018*/ 	.word	0x00000002
        /*0030*/ 	.string	""
        /*0030*/ 	.string	"ptxas"
        /*0030*/ 	.string	"Cuda compilation tools, release 13.0, V13.0.88"
        /*0030*/ 	.string	"Build cuda_13.0.r13.0/compiler.36424714_0"
        /*0030*/ 	.string	"-arch sm_100 -m 64 "



//--------------------- .note.nv.cuinfo           --------------------------
	.section	.note.nv.cuinfo,"",@"SHT_NOTE"
	.sectionflags	@"SHF_NOTE_NV_CUINFO"
        /*0018*/ 	.short	0x0002
        /*001a*/ 	.short	0x0064
        /*001c*/ 	.short	0x0082
	.zero		2


//--------------------- .nv.info                  --------------------------
	.section	.nv.info,"",@"SHT_CUDA_INFO"
	.align	4


	//----- nvinfo : EIATTR_REGCOUNT
	.align		4
        /*0000*/ 	.byte	0x04, 0x2f
        /*0002*/ 	.short	(.L_1 - .L_0)
	.align		4
.L_0:
        /*0004*/ 	.word	index@(_Z7dotProdiPiS_S_)
        /*0008*/ 	.word	0x00000012


	//----- nvinfo : EIATTR_FRAME_SIZE
	.align		4
.L_1:
        /*000c*/ 	.byte	0x04, 0x11
        /*000e*/ 	.short	(.L_3 - .L_2)
	.align		4
.L_2:
        /*0010*/ 	.word	index@(_Z7dotProdiPiS_S_)
        /*0014*/ 	.word	0x00000000


	//----- nvinfo : EIATTR_REGCOUNT
	.align		4
.L_3:
        /*0018*/ 	.byte	0x04, 0x2f
        /*001a*/ 	.short	(.L_5 - .L_4)
	.align		4
.L_4:
        /*001c*/ 	.word	index@(_Z20dotProdWithSharedMemiPiS_S_)
        /*0020*/ 	.word	0x00000012


	//----- nvinfo : EIATTR_FRAME_SIZE
	.align		4
.L_5:
        /*0024*/ 	.byte	0x04, 0x11
        /*0026*/ 	.short	(.L_7 - .L_6)
	.align		4
.L_6:
        /*0028*/ 	.word	index@(_Z20dotProdWithSharedMemiPiS_S_)
        /*002c*/ 	.word	0x00000000


	//----- nvinfo : EIATTR_MIN_STACK_SIZE
	.align		4
.L_7:
        /*0030*/ 	.byte	0x04, 0x12
        /*0032*/ 	.short	(.L_9 - .L_8)
	.align		4
.L_8:
        /*0034*/ 	.word	index@(_Z20dotProdWithSharedMemiPiS_S_)
        /*0038*/ 	.word	0x00000000


	//----- nvinfo : EIATTR_MIN_STACK_SIZE
	.align		4
.L_9:
        /*003c*/ 	.byte	0x04, 0x12
        /*003e*/ 	.short	(.L_11 - .L_10)
	.align		4
.L_10:
        /*0040*/ 	.word	index@(_Z7dotProdiPiS_S_)
        /*0044*/ 	.word	0x00000000
.L_11:


//--------------------- .nv.compat                --------------------------
	.section	.nv.compat,"",@"SHT_CUDA_COMPAT_INFO"
	.align	4
        /*0000*/ 	.byte	0x02, 0x09, 0x00, 0x00, 0x02, 0x02, 0x01, 0x00, 0x02, 0x05, 0x05, 0x00, 0x03, 0x07, 0x01, 0x01
        /*0010*/ 	.byte	0x02, 0x03, 0x00, 0x00, 0x02, 0x06, 0x01, 0x00, 0x04, 0x0b, 0x08, 0x00, 0x09, 0x00, 0x00, 0x00
        /*0020*/ 	.byte	0x00, 0x00, 0x00, 0x00


//--------------------- .nv.info._Z20dotProdWithSharedMemiPiS_S_ --------------------------
	.section	.nv.info._Z20dotProdWithSharedMemiPiS_S_,"",@"SHT_CUDA_INFO"
	.sectionflags	@""
	.align	4


	//----- nvinfo : EIATTR_CUDA_API_VERSION
	.align		4
        /*0000*/ 	.byte	0x04, 0x37
        /*0002*/ 	.short	(.L_13 - .L_12)
.L_12:
        /*0004*/ 	.word	0x00000082


	//----- nvinfo : EIATTR_KPARAM_INFO
	.align		4
.L_13:
        /*0008*/ 	.byte	0x04, 0x17
        /*000a*/ 	.short	(.L_15 - .L_14)
.L_14:
        /*000c*/ 	.word	0x00000000
        /*0010*/ 	.short	0x0003
        /*0012*/ 	.short	0x0018
        /*0014*/ 	.byte	0x00, 0xf5, 0x21, 0x00


	//----- nvinfo : EIATTR_KPARAM_INFO
	.align		4
.L_15:
        /*0018*/ 	.byte	0x04, 0x17
        /*001a*/ 	.short	(.L_17 - .L_16)
.L_16:
        /*001c*/ 	.word	0x00000000
        /*0020*/ 	.short	0x0002
        /*0022*/ 	.short	0x0010
        /*0024*/ 	.byte	0x00, 0xf5, 0x21, 0x00


	//----- nvinfo : EIATTR_KPARAM_INFO
	.align		4
.L_17:
        /*0028*/ 	.byte	0x04, 0x17
        /*002a*/ 	.short	(.L_19 - .L_18)
.L_18:
        /*002c*/ 	.word	0x00000000
        /*0030*/ 	.short	0x0001
        /*0032*/ 	.short	0x0008
        /*0034*/ 	.byte	0x00, 0xf5, 0x21, 0x00


	//----- nvinfo : EIATTR_KPARAM_INFO
	.align		4
.L_19:
        /*0038*/ 	.byte	0x04, 0x17
        /*003a*/ 	.short	(.L_21 - .L_20)
.L_20:
        /*003c*/ 	.word	0x00000000
        /*0040*/ 	.short	0x0000
        /*0042*/ 	.short	0x0000
        /*0044*/ 	.byte	0x00, 0xf0, 0x11, 0x00


	//----- nvinfo : EIATTR_SPARSE_MMA_MASK
	.align		4
.L_21:
        /*0048*/ 	.byte	0x03, 0x50
        /*004a*/ 	.short	0x0000


	//----- nvinfo : EIATTR_MAXREG_COUNT
	.align		4
        /*004c*/ 	.byte	0x03, 0x1b
        /*004e*/ 	.short	0x00ff


	//----- nvinfo : EIATTR_NUM_BARRIERS
	.align		4
        /*0050*/ 	.byte	0x02, 0x4c
        /*0052*/ 	.byte	0x01
	.zero		1


	//----- nvinfo : EIATTR_MERCURY_ISA_VERSION
	.align		4
        /*0054*/ 	.byte	0x03, 0x5f
        /*0056*/ 	.short	0x0101


	//----- nvinfo : EIATTR_VRC_CTA_INIT_COUNT
	.align		4
        /*0058*/ 	.byte	0x02, 0x4a
	.zero		1
	.zero		1


	//----- nvinfo : EIATTR_EXIT_INSTR_OFFSETS
	.align		4
        /*005c*/ 	.byte	0x04, 0x1c
        /*005e*/ 	.short	(.L_23 - .L_22)


	//   ....[0]....
.L_22:
        /*0060*/ 	.word	0x000002e0


	//   ....[1]....
        /*0064*/ 	.word	0x00000360


	//----- nvinfo : EIATTR_CRS_STACK_SIZE
	.align		4
.L_23:
        /*0068*/ 	.byte	0x04, 0x1e
        /*006a*/ 	.short	(.L_25 - .L_24)
.L_24:
        /*006c*/ 	.word	0x00000000


	//----- nvinfo : EIATTR_CBANK_PARAM_SIZE
	.align		4
.L_25:
        /*0070*/ 	.byte	0x03, 0x19
        /*0072*/ 	.short	0x0020


	//----- nvinfo : EIATTR_PARAM_CBANK
	.align		4
        /*0074*/ 	.byte	0x04, 0x0a
        /*0076*/ 	.short	(.L_27 - .L_26)
	.align		4
.L_26:
        /*0078*/ 	.word	index@(.nv.constant0._Z20dotProdWithSharedMemiPiS_S_)
        /*007c*/ 	.short	0x0380
        /*007e*/ 	.short	0x0020


	//----- nvinfo : EIATTR_SW_WAR
	.align		4
.L_27:
        /*0080*/ 	.byte	0x04, 0x36
        /*0082*/ 	.short	(.L_29 - .L_28)
.L_28:
        /*0084*/ 	.word	0x00000008
.L_29:


//--------------------- .nv.info._Z7dotProdiPiS_S_ --------------------------
	.section	.nv.info._Z7dotProdiPiS_S_,"",@"SHT_CUDA_INFO"
	.sectionflags	@""
	.align	4


	//----- nvinfo : EIATTR_CUDA_API_VERSION
	.align		4
        /*0000*/ 	.byte	0x04, 0x37
        /*0002*/ 	.short	(.L_31 - .L_30)
.L_30:
        /*0004*/ 	.word	0x00000082


	//----- nvinfo : EIATTR_KPARAM_INFO
	.align		4
.L_31:
        /*0008*/ 	.byte	0x04, 0x17
        /*000a*/ 	.short	(.L_33 - .L_32)
.L_32:
        /*000c*/ 	.word	0x00000000
        /*0010*/ 	.short	0x0003
        /*0012*/ 	.short	0x0018
        /*0014*/ 	.byte	0x00, 0xf5, 0x21, 0x00


	//----- nvinfo : EIATTR_KPARAM_INFO
	.align		4
.L_33:
        /*0018*/ 	.byte	0x04, 0x17
        /*001a*/ 	.short	(.L_35 - .L_34)
.L_34:
        /*001c*/ 	.word	0x00000000
        /*0020*/ 	.short	0x0002
        /*0022*/ 	.short	0x0010
        /*0024*/ 	.byte	0x00, 0xf5, 0x21, 0x00


	//----- nvinfo : EIATTR_KPARAM_INFO
	.align		4
.L_35:
        /*0028*/ 	.byte	0x04, 0x17
        /*002a*/ 	.short	(.L_37 - .L_36)
.L_36:
        /*002c*/ 	.word	0x00000000
        /*0030*/ 	.short	0x0001
        /*0032*/ 	.short	0x0008
        /*0034*/ 	.byte	0x00, 0xf5, 0x21, 0x00


	//----- nvinfo : EIATTR_KPARAM_INFO
	.align		4
.L_37:
        /*0038*/ 	.byte	0x04, 0x17
        /*003a*/ 	.short	(.L_39 - .L_38)
.L_38:
        /*003c*/ 	.word	0x00000000
        /*0040*/ 	.short	0x0000
        /*0042*/ 	.short	0x0000
        /*0044*/ 	.byte	0x00, 0xf0, 0x11, 0x00


	//----- nvinfo : EIATTR_SPARSE_MMA_MASK
	.align		4
.L_39:
        /*0048*/ 	.byte	0x03, 0x50
        /*004a*/ 	.short	0x0000


	//----- nvinfo : EIATTR_MAXREG_COUNT
	.align		4
        /*004c*/ 	.byte	0x03, 0x1b
        /*004e*/ 	.short	0x00ff


	//----- nvinfo : EIATTR_MERCURY_ISA_VERSION
	.align		4
        /*0050*/ 	.byte	0x03, 0x5f
        /*0052*/ 	.short	0x0101


	//----- nvinfo : EIATTR_VRC_CTA_INIT_COUNT
	.align		4
        /*0054*/ 	.byte	0x02, 0x4a
	.zero		1
	.zero		1


	//----- nvinfo : EIATTR_EXIT_INSTR_OFFSETS
	.align		4
        /*0058*/ 	.byte	0x04, 0x1c
        /*005a*/ 	.short	(.L_41 - .L_40)


	//   ....[0]....
.L_40:
        /*005c*/ 	.word	0x000001d0


	//----- nvinfo : EIATTR_CRS_STACK_SIZE
	.align		4
.L_41:
        /*0060*/ 	.byte	0x04, 0x1e
        /*0062*/ 	.short	(.L_43 - .L_42)
.L_42:
        /*0064*/ 	.word	0x00000000


	//----- nvinfo : EIATTR_CBANK_PARAM_SIZE
	.align		4
.L_43:
        /*0068*/ 	.byte	0x03, 0x19
        /*006a*/ 	.short	0x0020


	//----- nvinfo : EIATTR_PARAM_CBANK
	.align		4
        /*006c*/ 	.byte	0x04, 0x0a
        /*006e*/ 	.short	(.L_45 - .L_44)
	.align		4
.L_44:
        /*0070*/ 	.word	index@(.nv.constant0._Z7dotProdiPiS_S_)
        /*0074*/ 	.short	0x0380
        /*0076*/ 	.short	0x0020


	//----- nvinfo : EIATTR_SW_WAR
	.align		4
.L_45:
        /*0078*/ 	.byte	0x04, 0x36
        /*007a*/ 	.short	(.L_47 - .L_46)
.L_46:
        /*007c*/ 	.word	0x00000008
.L_47:


//--------------------- .nv.callgraph             --------------------------
	.section	.nv.callgraph,"",@"SHT_CUDA_CALLGRAPH"
	.align	4
	.sectionentsize	8
	.align		4
        /*0000*/ 	.word	0x00000000
	.align		4
        /*0004*/ 	.word	0xffffffff
	.align		4
        /*0008*/ 	.word	0x00000000
	.align		4
        /*000c*/ 	.word	0xfffffffe
	.align		4
        /*0010*/ 	.word	0x00000000
	.align		4
        /*0014*/ 	.word	0xfffffffd
	.align		4
        /*0018*/ 	.word	0x00000000
	.align		4
        /*001c*/ 	.word	0xfffffffc


//--------------------- .text._Z20dotProdWithSharedMemiPiS_S_ --------------------------
	.section	.text._Z20dotProdWithSharedMemiPiS_S_,"ax",@progbits
	.align	128
        .global         _Z20dotProdWithSharedMemiPiS_S_
        .type           _Z20dotProdWithSharedMemiPiS_S_,@function
        .size           _Z20dotProdWithSharedMemiPiS_S_,(.L_x_10 - _Z20dotProdWithSharedMemiPiS_S_)
        .other          _Z20dotProdWithSharedMemiPiS_S_,@"STO_CUDA_ENTRY STV_DEFAULT"
_Z20dotProdWithSharedMemiPiS_S_:
.text._Z20dotProdWithSharedMemiPiS_S_:
[----:B------:R-:W-:Y:S01]  /*0000*/  LDC R1, c[0x0][0x37c] ;  /* 0x0000df00ff017b82 */ /* 0x000fe20000000800 */
[----:B------:R-:W0:Y:S01]  /*0010*/  S2R R12, SR_TID.X ;  /* 0x00000000000c7919 */ /* 0x000e220000002100 */
[----:B------:R-:W1:Y:S01]  /*0020*/  LDCU UR4, c[0x0][0x360] ;  /* 0x00006c00ff0477ac */ /* 0x000e620008000800 */
[----:B------:R-:W-:Y:S01]  /*0030*/  BSSY.RECONVERGENT B0, `(.L_x_0) ;  /* 0x0000016000007945 */ /* 0x000fe20003800200 */
[----:B------:R-:W-:Y:S01]  /*0040*/  IMAD.MOV.U32 R11, RZ, RZ, RZ ;  /* 0x000000ffff0b7224 */ /* 0x000fe200078e00ff */
[----:B------:R-:W0:Y:S01]  /*0050*/  S2R R13, SR_CTAID.X ;  /* 0x00000000000d7919 */ /* 0x000e220000002500 */
[----:B------:R-:W2:Y:S01]  /*0060*/  LDCU UR5, c[0x0][0x380] ;  /* 0x00007000ff0577ac */ /* 0x000ea20008000800 */
[----:B------:R-:W3:Y:S01]  /*0070*/  LDCU.64 UR6, c[0x0][0x358] ;  /* 0x00006b00ff0677ac */ /* 0x000ee20008000a00 */
[----:B-1----:R-:W-:Y:S01]  /*0080*/  MOV R10, UR4 ;  /* 0x00000004000a7c02 */ /* 0x002fe20008000f00 */
[----:B0-----:R-:W-:-:S05]  /*0090*/  IMAD R0, R13, UR4, R12 ;  /* 0x000000040d007c24 */ /* 0x001fca000f8e020c */
[----:B--2---:R-:W-:-:S13]  /*00a0*/  ISETP.GE.U32.AND P0, PT, R0, UR5, PT ;  /* 0x0000000500007c0c */ /* 0x004fda000bf06070 */
[----:B---3--:R-:W-:Y:S05]  /*00b0*/  @P0 BRA `(.L_x_1) ;  /* 0x0000000000340947 */ /* 0x008fea0003800000 */
[----:B------:R-:W0:Y:S01]  /*00c0*/  LDC.64 R6, c[0x0][0x388] ;  /* 0x0000e200ff067b82 */ /* 0x000e220000000a00 */
[----:B------:R-:W1:Y:S01]  /*00d0*/  LDCU UR4, c[0x0][0x370] ;  /* 0x00006e00ff0477ac */ /* 0x000e620008000800 */
[----:B------:R-:W-:-:S06]  /*00e0*/  IMAD.MOV.U32 R11, RZ, RZ, RZ ;  /* 0x000000ffff0b7224 */ /* 0x000fcc00078e00ff */
[----:B------:R-:W2:Y:S01]  /*00f0*/  LDC.64 R8, c[0x0][0x390] ;  /* 0x0000e400ff087b82 */ /* 0x000ea20000000a00 */
[----:B-1----:R-:W-:-:S07]  /*0100*/  IMAD R15, R10, UR4, RZ ;  /* 0x000000040a0f7c24 */ /* 0x002fce000f8e02ff */
.L_x_2:
[----:B0-----:R-:W-:-:S04]  /*0110*/  IMAD.WIDE.U32 R2, R0, 0x4, R6 ;  /* 0x0000000400027825 */ /* 0x001fc800078e0006 */
[----:B--2---:R-:W-:Y:S02]  /*0120*/  IMAD.WIDE.U32 R4, R0, 0x4, R8 ;  /* 0x0000000400047825 */ /* 0x004fe400078e0008 */
[----:B------:R-:W2:Y:S04]  /*0130*/  LDG.E R2, desc[UR6][R2.64] ;  /* 0x0000000602027981 */ /* 0x000ea8000c1e1900 */
[----:B------:R-:W2:Y:S01]  /*0140*/  LDG.E R4, desc[UR6][R4.64] ;  /* 0x0000000604047981 */ /* 0x000ea2000c1e1900 */
[----:B------:R-:W-:-:S04]  /*0150*/  IADD3 R0, PT, PT, R15, R0, RZ ;  /* 0x000000000f007210 */ /* 0x000fc80007ffe0ff */
[----:B------:R-:W-:Y:S01]  /*0160*/  ISETP.GE.U32.AND P0, PT, R0, UR5, PT ;  /* 0x0000000500007c0c */ /* 0x000fe2000bf06070 */
[----:B--2---:R-:W-:-:S12]  /*0170*/  IMAD R11, R2, R4, R11 ;  /* 0x00000004020b7224 */ /* 0x004fd800078e020b */
[----:B------:R-:W-:Y:S05]  /*0180*/  @!P0 BRA `(.L_x_2) ;  /* 0xfffffffc00e08947 */ /* 0x000fea000383ffff */
.L_x_1:
[----:B------:R-:W-:Y:S05]  /*0190*/  BSYNC.RECONVERGENT B0 ;  /* 0x0000000000007941 */ /* 0x000fea0003800200 */
.L_x_0:
[----:B------:R-:W0:Y:S01]  /*01a0*/  S2UR UR5, SR_CgaCtaId ;  /* 0x00000000000579c3 */ /* 0x000e220000008800 */
[----:B------:R-:W-:Y:S01]  /*01b0*/  UMOV UR4, 0x400 ;  /* 0x0000040000047882 */ /* 0x000fe20000000000 */
[----:B------:R-:W-:Y:S02]  /*01c0*/  ISETP.GE.U32.AND P1, PT, R10, 0x2, PT ;  /* 0x000000020a00780c */ /* 0x000fe40003f26070 */
[----:B------:R-:W-:Y:S01]  /*01d0*/  ISETP.NE.AND P0, PT, R12, RZ, PT ;  /* 0x000000ff0c00720c */ /* 0x000fe20003f05270 */
[----:B0-----:R-:W-:-:S06]  /*01e0*/  ULEA UR4, UR5, UR4, 0x18 ;  /* 0x0000000405047291 */ /* 0x001fcc000f8ec0ff */
[----:B------:R-:W-:-:S05]  /*01f0*/  LEA R0, R12, UR4, 0x2 ;  /* 0x000000040c007c11 */ /* 0x000fca000f8e10ff */
[----:B------:R0:W-:Y:S01]  /*0200*/  STS [R0], R11 ;  /* 0x0000000b00007388 */ /* 0x0001e20000000800 */
[----:B------:R-:W-:Y:S06]  /*0210*/  BAR.SYNC.DEFER_BLOCKING 0x0 ;  /* 0x0000000000007b1d */ /* 0x000fec0000010000 */
[----:B------:R-:W-:Y:S05]  /*0220*/  @!P1 BRA `(.L_x_3) ;  /* 0x00000000002c9947 */ /* 0x000fea0003800000 */
.L_x_4:
[----:B------:R-:W-:-:S04]  /*0230*/  SHF.R.U32.HI R5, RZ, 0x1, R10 ;  /* 0x00000001ff057819 */ /* 0x000fc8000001160a */
[----:B------:R-:W-:-:S13]  /*0240*/  ISETP.GE.U32.AND P1, PT, R12, R5, PT ;  /* 0x000000050c00720c */ /* 0x000fda0003f26070 */
[----:B------:R-:W-:Y:S01]  /*0250*/  @!P1 IMAD R2, R5, 0x4, R0 ;  /* 0x0000000405029824 */ /* 0x000fe200078e0200 */
[----:B------:R-:W-:Y:S05]  /*0260*/  @!P1 LDS R3, [R0] ;  /* 0x0000000000039984 */ /* 0x000fea0000000800 */
[----:B------:R-:W1:Y:S02]  /*0270*/  @!P1 LDS R2, [R2] ;  /* 0x0000000002029984 */ /* 0x000e640000000800 */
[----:B-1----:R-:W-:-:S05]  /*0280*/  @!P1 IADD3 R3, PT, PT, R2, R3, RZ ;  /* 0x0000000302039210 */ /* 0x002fca0007ffe0ff */
[----:B------:R1:W-:Y:S01]  /*0290*/  @!P1 STS [R0], R3 ;  /* 0x0000000300009388 */ /* 0x0003e20000000800 */
[----:B------:R-:W-:Y:S01]  /*02a0*/  BAR.SYNC.DEFER_BLOCKING 0x0 ;  /* 0x0000000000007b1d */ /* 0x000fe20000010000 */
[----:B------:R-:W-:Y:S01]  /*02b0*/  ISETP.GT.U32.AND P1, PT, R10, 0x3, PT ;  /* 0x000000030a00780c */ /* 0x000fe20003f24070 */
[----:B------:R-:W-:-:S12]  /*02c0*/  IMAD.MOV.U32 R10, RZ, RZ, R5 ;  /* 0x000000ffff0a7224 */ /* 0x000fd800078e0005 */
[----:B-1----:R-:W-:Y:S05]  /*02d0*/  @P1 BRA `(.L_x_4) ;  /* 0xfffffffc00d41947 */ /* 0x002fea000383ffff */
.L_x_3:
[----:B------:R-:W-:Y:S05]  /*02e0*/  @P0 EXIT ;  /* 0x000000000000094d */ /* 0x000fea0003800000 */
[----:B------:R-:W1:Y:S01]  /*02f0*/  S2UR UR5, SR_CgaCtaId ;  /* 0x00000000000579c3 */ /* 0x000e620000008800 */
[----:B------:R-:W-:-:S07]  /*0300*/  UMOV UR4, 0x400 ;  /* 0x0000040000047882 */ /* 0x000fce0000000000 */
[----:B------:R-:W2:Y:S01]  /*0310*/  LDC.64 R2, c[0x0][0x398] ;  /* 0x0000e600ff027b82 */ /* 0x000ea20000000a00 */
[----:B-1----:R-:W-:Y:S01]  /*0320*/  ULEA UR4, UR5, UR4, 0x18 ;  /* 0x0000000405047291 */ /* 0x002fe2000f8ec0ff */
[----:B--2---:R-:W-:-:S08]  /*0330*/  IMAD.WIDE.U32 R2, R13, 0x4, R2 ;  /* 0x000000040d027825 */ /* 0x004fd000078e0002 */
[----:B------:R-:W1:Y:S04]  /*0340*/  LDS R5, [UR4] ;  /* 0x00000004ff057984 */ /* 0x000e680008000800 */
[----:B-1----:R-:W-:Y:S01]  /*0350*/  STG.E desc[UR6][R2.64], R5 ;  /* 0x0000000502007986 */ /* 0x002fe2000c101906 */
[----:B------:R-:W-:Y:S05]  /*0360*/  EXIT ;  /* 0x000000000000794d */ /* 0x000fea0003800000 */
.L_x_5:
[----:B------:R-:W-:-:S00]  /*0370*/  BRA `(.L_x_5) ;  /* 0xfffffffc00fc7947 */ /* 0x000fc0000383ffff */
[----:B------:R-:W-:-:S00]  /*0380*/  NOP ;  /* 0x0000000000007918 */ /* 0x000fc00000000000 */
[----:B------:R-:W-:-:S00]  /*0390*/  NOP ;  /* 0x0000000000007918 */ /* 0x000fc00000000000 */
[----:B------:R-:W-:-:S00]  /*03a0*/  NOP ;  /* 0x0000000000007918 */ /* 0x000fc00000000000 */
[----:B------:R-:W-:-:S00]  /*03b0*/  NOP ;  /* 0x0000000000007918 */ /* 0x000fc00000000000 */
[----:B------:R-:W-:-:S00]  /*03c0*/  NOP ;  /* 0x0000000000007918 */ /* 0x000fc00000000000 */
[----:B------:R-:W-:-:S00]  /*03d0*/  NOP ;  /* 0x0000000000007918 */ /* 0x000fc00000000000 */
[----:B------:R-:W-:-:S00]  /*03e0*/  NOP ;  /* 0x0000000000007918 */ /* 0x000fc00000000000 */
[----:B------:R-:W-:-:S00]  /*03f0*/  NOP ;  /* 0x0000000000007918 */ /* 0x000fc00000000000 */
.L_x_10:


//--------------------- .text._Z7dotProdiPiS_S_   --------------------------
	.section	.text._Z7dotProdiPiS_S_,"ax",@progbits
	.align	128
        .global         _Z7dotProdiPiS_S_
        .type           _Z7dotProdiPiS_S_,@function
        .size           _Z7dotProdiPiS_S_,(.L_x_11 - _Z7dotProdiPiS_S_)
        .other          _Z7dotProdiPiS_S_,@"STO_CUDA_ENTRY STV_DEFAULT"
_Z7dotProdiPiS_S_:
.text._Z7dotProdiPiS_S_:
[----:B------:R-:W-:Y:S01]  /*0000*/  LDC R1, c[0x0][0x37c] ;  /* 0x0000df00ff017b82 */ /* 0x000fe20000000800 */
[----:B------:R-:W0:Y:S01]  /*0010*/  S2R R3, SR_TID.X ;  /* 0x0000000000037919 */ /* 0x000e220000002100 */
[----:B------:R-:W0:Y:S06]  /*0020*/  LDCU UR6, c[0x0][0x360] ;  /* 0x00006c00ff0677ac */ /* 0x000e2c0008000800 */
[----:B------:R-:W1:Y:S01]  /*0030*/  LDC.64 R6, c[0x0][0x398] ;  /* 0x0000e600ff067b82 */ /* 0x000e620000000a00 */
[----:B------:R-:W-:Y:S01]  /*0040*/  BSSY.RECONVERGENT B0, `(.L_x_6) ;  /* 0x0000017000007945 */ /* 0x000fe20003800200 */
[----:B------:R-:W0:Y:S01]  /*0050*/  S2R R0, SR_CTAID.X ;  /* 0x0000000000007919 */ /* 0x000e220000002500 */
[----:B------:R-:W2:Y:S01]  /*0060*/  LDCU UR7, c[0x0][0x380] ;  /* 0x00007000ff0777ac */ /* 0x000ea20008000800 */
[----:B------:R-:W-:Y:S01]  /*0070*/  HFMA2 R13, -RZ, RZ, 0, 0 ;  /* 0x00000000ff0d7431 */ /* 0x000fe200000001ff */
[----:B------:R-:W3:Y:S01]  /*0080*/  LDCU.64 UR4, c[0x0][0x358] ;  /* 0x00006b00ff0477ac */ /* 0x000ee20008000a00 */
[----:B0-----:R-:W-:-:S04]  /*0090*/  IMAD R3, R0, UR6, R3 ;  /* 0x0000000600037c24 */ /* 0x001fc8000f8e0203 */
[C---:B-1----:R-:W-:Y:S01]  /*00a0*/  IMAD.WIDE.U32 R6, R3.reuse, 0x4, R6 ;  /* 0x0000000403067825 */ /* 0x042fe200078e0006 */
[----:B--2---:R-:W-:-:S13]  /*00b0*/  ISETP.GE.U32.AND P0, PT, R3, UR7, PT ;  /* 0x0000000703007c0c */ /* 0x004fda000bf06070 */
[----:B---3--:R-:W-:Y:S05]  /*00c0*/  @P0 BRA `(.L_x_7) ;  /* 0x0000000000380947 */ /* 0x008fea0003800000 */
[----:B------:R-:W0:Y:S01]  /*00d0*/  LDC R0, c[0x0][0x370] ;  /* 0x0000dc00ff007b82 */ /* 0x000e220000000800 */
[----:B------:R-:W-:Y:S02]  /*00e0*/  MOV R15, R3 ;  /* 0x00000003000f7202 */ /* 0x000fe40000000f00 */
[----:B------:R-:W-:-:S05]  /*00f0*/  MOV R13, RZ ;  /* 0x000000ff000d7202 */ /* 0x000fca0000000f00 */
[----:B------:R-:W1:Y:S08]  /*0100*/  LDC.64 R8, c[0x0][0x388] ;  /* 0x0000e200ff087b82 */ /* 0x000e700000000a00 */
[----:B------:R-:W2:Y:S01]  /*0110*/  LDC.64 R10, c[0x0][0x390] ;  /* 0x0000e400ff0a7b82 */ /* 0x000ea20000000a00 */
[----:B0-----:R-:W-:-:S07]  /*0120*/  IMAD R0, R0, UR6, RZ ;  /* 0x0000000600007c24 */ /* 0x001fce000f8e02ff */
.L_x_8:
[----:B-1----:R-:W-:-:S04]  /*0130*/  IMAD.WIDE.U32 R2, R15, 0x4, R8 ;  /* 0x000000040f027825 */ /* 0x002fc800078e0008 */
[----:B--2---:R-:W-:Y:S02]  /*0140*/  IMAD.WIDE.U32 R4, R15, 0x4, R10 ;  /* 0x000000040f047825 */ /* 0x004fe400078e000a */
[----:B------:R-:W2:Y:S04]  /*0150*/  LDG.E R2, desc[UR4][R2.64] ;  /* 0x0000000402027981 */ /* 0x000ea8000c1e1900 */
[----:B------:R-:W2:Y:S01]  /*0160*/  LDG.E R4, desc[UR4][R4.64] ;  /* 0x0000000404047981 */ /* 0x000ea2000c1e1900 */
[----:B------:R-:W-:-:S04]  /*0170*/  IADD3 R15, PT, PT, R0, R15, RZ ;  /* 0x0000000f000f7210 */ /* 0x000fc80007ffe0ff */
[----:B------:R-:W-:Y:S01]  /*0180*/  ISETP.GE.U32.AND P0, PT, R15, UR7, PT ;  /* 0x000000070f007c0c */ /* 0x000fe2000bf06070 */
[----:B--2---:R-:W-:-:S12]  /*0190*/  IMAD R13, R2, R4, R13 ;  /* 0x00000004020d7224 */ /* 0x004fd800078e020d */
[----:B------:R-:W-:Y:S05]  /*01a0*/  @!P0 BRA `(.L_x_8) ;  /* 0xfffffffc00e08947 */ /* 0x000fea000383ffff */
.L_x_7:
[----:B------:R-:W-:Y:S05]  /*01b0*/  BSYNC.RECONVERGENT B0 ;  /* 0x0000000000007941 */ /* 0x000fea0003800200 */
.L_x_6:
[----:B------:R-:W-:Y:S01]  /*01c0*/  STG.E desc[UR4][R6.64], R13 ;  /* 0x0000000d06007986 */ /* 0x000fe2000c101904 */
[----:B------:R-:W-:Y:S05]  /*01d0*/  EXIT ;  /* 0x000000000000794d */ /* 0x000fea0003800000 */
.L_x_9:
        /* <DEDUP_REMOVED lines=10> */
.L_x_11:


//--------------------- .nv.shared._Z20dotProdWithSharedMemiPiS_S_ --------------------------
	.section	.nv.shared._Z20dotProdWithSharedMemiPiS_S_,"aw",@nobits
	.sectionflags	@""
	.align	4
.nv.shared._Z20dotProdWithSharedMemiPiS_S_:
	.zero		1536


//--------------------- .nv.shared.reserved.0     --------------------------
	.section	.nv.shared.reserved.0,"aw",@nobits
	.weak		__nv_reservedSMEM_offset_0_alias
	.size		__nv_reservedSMEM_offset_0_alias, 0, 64
	.other		__nv_reservedSMEM_offset_0_alias,@"STO_CUDA_RESERVED_SHARED STV_DEFAULT"
__nv_reservedSMEM_offset_0_alias:
	.zero		0
	.zero		64


//--------------------- .nv.constant0._Z20dotProdWithSharedMemiPiS_S_ --------------------------
	.section	.nv.constant0._Z20dotProdWithSharedMemiPiS_S_,"a",@progbits
	.sectionflags	@""
	.align	4
.nv.constant0._Z20dotProdWithSharedMemiPiS_S_:
	.zero		928


//--------------------- .nv.constant0._Z7dotProdiPiS_S_ --------------------------
	.section	.nv.constant0._Z7dotProdiPiS_S_,"a",@progbits
	.sectionflags	@""
	.align	4
.nv.constant0._Z7dotProdiPiS_S_:
	.zero		928


//--------------------- SYMBOLS --------------------------

	.type		.nv.reservedSmem.offset0,@object
	.size		.nv.reservedSmem.offset0,0x4
	.type		.nv.reservedSmem.cap,@object
	.size		.nv.reservedSmem.cap,0x4
